//
// Generated by NVIDIA NVVM Compiler
//
// Compiler Build ID: CL-36424714
// Cuda compilation tools, release 13.0, V13.0.88
// Based on NVVM 20.0.0
//

.version 9.0
.target sm_100
.address_size 64

	// .globl	_Z17initialize_kernelPdid
.func  (.param .align 16 .b8 func_retval0[16]) __internal_trig_reduction_slowpathd
(
	.param .b64 __internal_trig_reduction_slowpathd_param_0
)
;
.global .align 8 .b8 __cudart_i2opi_d[144] = {8, 93, 141, 31, 177, 95, 251, 107, 234, 146, 82, 138, 247, 57, 7, 61, 123, 241, 229, 235, 199, 186, 39, 117, 45, 234, 95, 158, 102, 63, 70, 79, 183, 9, 203, 39, 207, 126, 54, 109, 31, 109, 10, 90, 139, 17, 47, 239, 15, 152, 5, 222, 255, 151, 248, 31, 59, 40, 249, 189, 139, 95, 132, 156, 244, 57, 83, 131, 57, 214, 145, 57, 65, 126, 95, 180, 38, 112, 156, 233, 132, 68, 187, 46, 245, 53, 130, 232, 62, 167, 41, 177, 28, 235, 29, 254, 28, 146, 209, 9, 234, 46, 73, 6, 224, 210, 77, 66, 58, 110, 36, 183, 97, 197, 187, 222, 171, 99, 81, 254, 65, 144, 67, 60, 153, 149, 98, 219, 192, 221, 52, 245, 209, 87, 39, 252, 41, 21, 68, 78, 110, 131, 249, 162};
.global .align 16 .b8 __cudart_sin_cos_coeffs[128] = {70, 210, 176, 44, 241, 229, 90, 190, 146, 227, 172, 105, 227, 29, 199, 62, 161, 98, 219, 25, 160, 1, 42, 191, 24, 8, 17, 17, 17, 17, 129, 63, 84, 85, 85, 85, 85, 85, 197, 191, 0, 0, 0, 0, 0, 0, 0, 0, 0, 0, 0, 0, 0, 0, 0, 0, 100, 129, 253, 32, 131, 255, 168, 189, 40, 133, 239, 193, 167, 238, 33, 62, 217, 230, 6, 142, 79, 126, 146, 190, 233, 188, 221, 25, 160, 1, 250, 62, 71, 93, 193, 22, 108, 193, 86, 191, 81, 85, 85, 85, 85, 85, 165, 63, 0, 0, 0, 0, 0, 0, 224, 191, 0, 0, 0, 0, 0, 0, 240, 63};

.visible .entry _Z17initialize_kernelPdid(
	.param .u64 .ptr .align 1 _Z17initialize_kernelPdid_param_0,
	.param .u32 _Z17initialize_kernelPdid_param_1,
	.param .f64 _Z17initialize_kernelPdid_param_2
)
{
	.reg .pred 	%p<8>;
	.reg .b32 	%r<16>;
	.reg .b64 	%rd<11>;
	.reg .b64 	%fd<38>;

	ld.param.u64 	%rd3, [_Z17initialize_kernelPdid_param_0];
	ld.param.u32 	%r5, [_Z17initialize_kernelPdid_param_1];
	ld.param.f64 	%fd7, [_Z17initialize_kernelPdid_param_2];
	cvta.to.global.u64 	%rd1, %rd3;
	mov.u32 	%r6, %ctaid.x;
	mov.u32 	%r7, %ntid.x;
	mov.u32 	%r8, %tid.x;
	mad.lo.s32 	%r1, %r6, %r7, %r8;
	setp.ge.s32 	%p1, %r1, %r5;
	mul.wide.s32 	%rd4, %r1, 8;
	add.s64 	%rd2, %rd1, %rd4;
	@%p1 bra 	$L__BB0_6;
	cvt.rn.f64.s32 	%fd8, %r1;
	mul.f64 	%fd9, %fd7, %fd8;
	mul.f64 	%fd1, %fd9, 0d400921FB54442D18;
	abs.f64 	%fd2, %fd1;
	setp.neu.f64 	%p2, %fd2, 0d7FF0000000000000;
	@%p2 bra 	$L__BB0_3;
	mov.f64 	%fd15, 0d0000000000000000;
	mul.rn.f64 	%fd37, %fd1, %fd15;
	mov.b32 	%r15, 0;
	bra.uni 	$L__BB0_5;
$L__BB0_3:
	mul.f64 	%fd10, %fd1, 0d3FE45F306DC9C883;
	cvt.rni.s32.f64 	%r15, %fd10;
	cvt.rn.f64.s32 	%fd11, %r15;
	fma.rn.f64 	%fd12, %fd11, 0dBFF921FB54442D18, %fd1;
	fma.rn.f64 	%fd13, %fd11, 0dBC91A62633145C00, %fd12;
	fma.rn.f64 	%fd37, %fd11, 0dB97B839A252049C0, %fd13;
	setp.ltu.f64 	%p3, %fd2, 0d41E0000000000000;
	@%p3 bra 	$L__BB0_5;
	{ // callseq 0, 0
	.param .b64 param0;
	st.param.f64 	[param0], %fd1;
	.param .align 16 .b8 retval0[16];
	call.uni (retval0), 
	__internal_trig_reduction_slowpathd, 
	(
	param0
	);
	ld.param.f64 	%fd37, [retval0];
	ld.param.b32 	%r15, [retval0+8];
	} // callseq 0
$L__BB0_5:
	shl.b32 	%r11, %r15, 6;
	cvt.u64.u32 	%rd5, %r11;
	and.b64  	%rd6, %rd5, 64;
	mov.u64 	%rd7, __cudart_sin_cos_coeffs;
	add.s64 	%rd8, %rd7, %rd6;
	mul.rn.f64 	%fd16, %fd37, %fd37;
	and.b32  	%r12, %r15, 1;
	setp.eq.b32 	%p4, %r12, 1;
	selp.f64 	%fd17, 0dBDA8FF8320FD8164, 0d3DE5DB65F9785EBA, %p4;
	ld.global.nc.v2.f64 	{%fd18, %fd19}, [%rd8];
	fma.rn.f64 	%fd20, %fd17, %fd16, %fd18;
	fma.rn.f64 	%fd21, %fd20, %fd16, %fd19;
	ld.global.nc.v2.f64 	{%fd22, %fd23}, [%rd8+16];
	fma.rn.f64 	%fd24, %fd21, %fd16, %fd22;
	fma.rn.f64 	%fd25, %fd24, %fd16, %fd23;
	ld.global.nc.v2.f64 	{%fd26, %fd27}, [%rd8+32];
	fma.rn.f64 	%fd28, %fd25, %fd16, %fd26;
	fma.rn.f64 	%fd29, %fd28, %fd16, %fd27;
	fma.rn.f64 	%fd30, %fd29, %fd37, %fd37;
	fma.rn.f64 	%fd31, %fd29, %fd16, 0d3FF0000000000000;
	selp.f64 	%fd32, %fd31, %fd30, %p4;
	and.b32  	%r13, %r15, 2;
	setp.eq.s32 	%p5, %r13, 0;
	mov.f64 	%fd33, 0d0000000000000000;
	sub.f64 	%fd34, %fd33, %fd32;
	selp.f64 	%fd35, %fd32, %fd34, %p5;
	mul.f64 	%fd36, %fd35, 0d4059000000000000;
	st.global.f64 	[%rd2], %fd36;
$L__BB0_6:
	setp.ne.s32 	%p6, %r1, 0;
	@%p6 bra 	$L__BB0_8;
	mov.b64 	%rd9, 0;
	st.global.u64 	[%rd1], %rd9;
$L__BB0_8:
	add.s32 	%r14, %r5, -1;
	setp.ne.s32 	%p7, %r1, %r14;
	@%p7 bra 	$L__BB0_10;
	mov.b64 	%rd10, 0;
	st.global.u64 	[%rd2], %rd10;
$L__BB0_10:
	ret;

}
	// .globl	_Z16heat_step_kernelPdS_id
.visible .entry _Z16heat_step_kernelPdS_id(
	.param .u64 .ptr .align 1 _Z16heat_step_kernelPdS_id_param_0,
	.param .u64 .ptr .align 1 _Z16heat_step_kernelPdS_id_param_1,
	.param .u32 _Z16heat_step_kernelPdS_id_param_2,
	.param .f64 _Z16heat_step_kernelPdS_id_param_3
)
{
	.reg .pred 	%p<6>;
	.reg .b32 	%r<10>;
	.reg .b64 	%rd<14>;
	.reg .b64 	%fd<9>;

	ld.param.u64 	%rd2, [_Z16heat_step_kernelPdS_id_param_0];
	ld.param.u64 	%rd3, [_Z16heat_step_kernelPdS_id_param_1];
	ld.param.u32 	%r3, [_Z16heat_step_kernelPdS_id_param_2];
	ld.param.f64 	%fd1, [_Z16heat_step_kernelPdS_id_param_3];
	cvta.to.global.u64 	%rd1, %rd3;
	mov.u32 	%r5, %ctaid.x;
	mov.u32 	%r6, %ntid.x;
	mov.u32 	%r7, %tid.x;
	mad.lo.s32 	%r8, %r5, %r6, %r7;
	setp.lt.s32 	%p1, %r8, 1;
	add.s32 	%r2, %r3, -1;
	setp.ge.s32 	%p2, %r8, %r2;
	or.pred  	%p3, %p1, %p2;
	@%p3 bra 	$L__BB1_2;
	cvta.to.global.u64 	%rd5, %rd2;
	mul.wide.u32 	%rd6, %r8, 8;
	add.s64 	%rd7, %rd5, %rd6;
	ld.global.f64 	%fd2, [%rd7];
	ld.global.f64 	%fd3, [%rd7+8];
	add.f64 	%fd4, %fd2, %fd2;
	sub.f64 	%fd5, %fd3, %fd4;
	add.s32 	%r9, %r8, -1;
	mul.wide.u32 	%rd8, %r9, 8;
	add.s64 	%rd9, %rd5, %rd8;
	ld.global.f64 	%fd6, [%rd9];
	add.f64 	%fd7, %fd5, %fd6;
	fma.rn.f64 	%fd8, %fd1, %fd7, %fd2;
	add.s64 	%rd10, %rd1, %rd6;
	st.global.f64 	[%rd10], %fd8;
	bra.uni 	$L__BB1_4;
$L__BB1_2:
	setp.ne.s32 	%p4, %r8, 0;
	@%p4 bra 	$L__BB1_4;
	mov.b64 	%rd4, 0;
	st.global.u64 	[%rd1], %rd4;
$L__BB1_4:
	setp.ne.s32 	%p5, %r8, %r2;
	@%p5 bra 	$L__BB1_6;
	mul.wide.s32 	%rd11, %r8, 8;
	add.s64 	%rd12, %rd1, %rd11;
	mov.b64 	%rd13, 0;
	st.global.u64 	[%rd12], %rd13;
$L__BB1_6:
	ret;

}
.func  (.param .align 16 .b8 func_retval0[16]) __internal_trig_reduction_slowpathd(
	.param .b64 __internal_trig_reduction_slowpathd_param_0
)
{
	.local .align 8 .b8 	__local_depot2[40];
	.reg .b64 	%SP;
	.reg .b64 	%SPL;
	.reg .pred 	%p<10>;
	.reg .b32 	%r<47>;
	.reg .b64 	%rd<74>;
	.reg .b64 	%fd<5>;

	mov.u64 	%SPL, __local_depot2;
	ld.param.f64 	%fd4, [__internal_trig_reduction_slowpathd_param_0];
	add.u64 	%rd1, %SPL, 0;
	{
	.reg .b32 %temp; 
	mov.b64 	{%temp, %r1}, %fd4;
	}
	shr.u32 	%r2, %r1, 20;
	and.b32  	%r3, %r2, 2047;
	setp.eq.s32 	%p1, %r3, 2047;
	mov.b32 	%r46, 0;
	@%p1 bra 	$L__BB2_9;
	add.s32 	%r20, %r3, -1024;
	mov.b64 	%rd20, %fd4;
	shl.b64 	%rd2, %rd20, 11;
	shr.u32 	%r4, %r20, 6;
	sub.s32 	%r45, 15, %r4;
	sub.s32 	%r21, 19, %r4;
	setp.lt.u32 	%p2, %r20, 128;
	selp.b32 	%r6, 18, %r21, %p2;
	setp.ge.s32 	%p3, %r45, %r6;
	mov.b64 	%rd70, 0;
	@%p3 bra 	$L__BB2_4;
	add.s32 	%r23, %r6, %r4;
	neg.s32 	%r43, %r23;
	or.b64  	%rd3, %rd2, -9223372036854775808;
	mov.b64 	%rd70, 0;
	mov.b32 	%r42, 0;
	mov.u64 	%rd25, __cudart_i2opi_d;
	mov.u32 	%r44, %r45;
$L__BB2_3:
	.pragma "nounroll";
	mul.wide.s32 	%rd22, %r42, 8;
	add.s64 	%rd23, %rd1, %rd22;
	mul.wide.s32 	%rd24, %r44, 8;
	add.s64 	%rd26, %rd25, %rd24;
	ld.global.nc.u64 	%rd27, [%rd26];
	{
	.reg .u32 %r0, %r1, %r2, %r3, %alo, %ahi, %blo, %bhi, %clo, %chi;
	mov.b64 	{%alo,%ahi}, %rd27;
	mov.b64 	{%blo,%bhi}, %rd3;
	mov.b64 	{%clo,%chi}, %rd70;
	mad.lo.cc.u32 	%r0, %alo, %blo, %clo;
	madc.hi.cc.u32 	%r1, %alo, %blo, %chi;
	madc.hi.u32 	%r2, %alo, %bhi, 0;
	mad.lo.cc.u32 	%r1, %alo, %bhi, %r1;
	madc.hi.cc.u32 	%r2, %ahi, %blo, %r2;
	madc.hi.u32 	%r3, %ahi, %bhi, 0;
	mad.lo.cc.u32 	%r1, %ahi, %blo, %r1;
	madc.lo.cc.u32 	%r2, %ahi, %bhi, %r2;
	addc.u32 	%r3, %r3, 0;
	mov.b64 	%rd28, {%r0,%r1};
	mov.b64 	%rd70, {%r2,%r3};
	}
	st.local.u64 	[%rd23], %rd28;
	add.s32 	%r44, %r44, 1;
	add.s32 	%r43, %r43, 1;
	add.s32 	%r42, %r42, 1;
	setp.ne.s32 	%p4, %r43, -15;
	mov.u32 	%r45, %r6;
	@%p4 bra 	$L__BB2_3;
$L__BB2_4:
	cvt.s64.s32 	%rd29, %r45;
	cvt.u64.u32 	%rd30, %r4;
	add.s64 	%rd31, %rd30, %rd29;
	shl.b64 	%rd32, %rd31, 3;
	add.s64 	%rd33, %rd1, %rd32;
	st.local.u64 	[%rd33+-120], %rd70;
	and.b32  	%r15, %r2, 63;
	ld.local.u64 	%rd72, [%rd1+16];
	ld.local.u64 	%rd71, [%rd1+24];
	setp.eq.s32 	%p5, %r15, 0;
	@%p5 bra 	$L__BB2_6;
	shl.b64 	%rd34, %rd71, %r15;
	shr.u64 	%rd35, %rd72, 1;
	xor.b32  	%r24, %r15, 63;
	shr.u64 	%rd36, %rd35, %r24;
	or.b64  	%rd71, %rd34, %rd36;
	ld.local.u64 	%rd37, [%rd1+8];
	shl.b64 	%rd38, %rd72, %r15;
	shr.u64 	%rd39, %rd37, 1;
	shr.u64 	%rd40, %rd39, %r24;
	or.b64  	%rd72, %rd38, %rd40;
$L__BB2_6:
	and.b32  	%r25, %r1, -2147483648;
	shr.u64 	%rd41, %rd71, 62;
	cvt.u32.u64 	%r26, %rd41;
	mov.b64 	{%r27, %r28}, %rd71;
	mov.b64 	{%r29, %r30}, %rd72;
	shf.l.wrap.b32 	%r31, %r30, %r27, 2;
	shf.l.wrap.b32 	%r32, %r27, %r28, 2;
	mov.b64 	%rd42, {%r31, %r32};
	shl.b64 	%rd43, %rd72, 2;
	shr.u64 	%rd44, %rd42, 63;
	cvt.u32.u64 	%r33, %rd44;
	add.s32 	%r34, %r33, %r26;
	setp.eq.s32 	%p6, %r25, 0;
	neg.s32 	%r35, %r34;
	selp.b32 	%r46, %r34, %r35, %p6;
	setp.gt.s64 	%p7, %rd42, -1;
	mov.b64 	%rd45, 0;
	{
	.reg .u32 %r0, %r1, %r2, %r3, %a0, %a1, %a2, %a3, %b0, %b1, %b2, %b3;
	mov.b64 	{%a0,%a1}, %rd45;
	mov.b64 	{%a2,%a3}, %rd45;
	mov.b64 	{%b0,%b1}, %rd43;
	mov.b64 	{%b2,%b3}, %rd42;
	sub.cc.u32 	%r0, %a0, %b0;
	subc.cc.u32 	%r1, %a1, %b1;
	subc.cc.u32 	%r2, %a2, %b2;
	subc.u32 	%r3, %a3, %b3;
	mov.b64 	%rd46, {%r0,%r1};
	mov.b64 	%rd47, {%r2,%r3};
	}
	xor.b32  	%r36, %r25, -2147483648;
	selp.b64 	%rd73, %rd42, %rd47, %p7;
	selp.b64 	%rd14, %rd43, %rd46, %p7;
	selp.b32 	%r17, %r25, %r36, %p7;
	clz.b64 	%r37, %rd73;
	cvt.u64.u32 	%rd15, %r37;
	setp.eq.s32 	%p8, %r37, 0;
	@%p8 bra 	$L__BB2_8;
	cvt.u32.u64 	%r38, %rd15;
	and.b32  	%r39, %r38, 63;
	shl.b64 	%rd48, %rd73, %r39;
	shr.u64 	%rd49, %rd14, 1;
	not.b32 	%r40, %r38;
	and.b32  	%r41, %r40, 63;
	shr.u64 	%rd50, %rd49, %r41;
	or.b64  	%rd73, %rd48, %rd50;
$L__BB2_8:
	mov.b64 	%rd51, -3958705157555305931;
	{
	.reg .u32 %r0, %r1, %r2, %r3, %alo, %ahi, %blo, %bhi;
	mov.b64 	{%alo,%ahi}, %rd73;
	mov.b64 	{%blo,%bhi}, %rd51;
	mul.lo.u32 	%r0, %alo, %blo;
	mul.hi.u32 	%r1, %alo, %blo;
	mad.lo.cc.u32 	%r1, %alo, %bhi, %r1;
	madc.hi.u32 	%r2, %alo, %bhi, 0;
	mad.lo.cc.u32 	%r1, %ahi, %blo, %r1;
	madc.hi.cc.u32 	%r2, %ahi, %blo, %r2;
	madc.hi.u32 	%r3, %ahi, %bhi, 0;
	mad.lo.cc.u32 	%r2, %ahi, %bhi, %r2;
	addc.u32 	%r3, %r3, 0;
	mov.b64 	%rd52, {%r0,%r1};
	mov.b64 	%rd53, {%r2,%r3};
	}
	setp.gt.s64 	%p9, %rd53, 0;
	{
	.reg .u32 %r0, %r1, %r2, %r3, %a0, %a1, %a2, %a3, %b0, %b1, %b2, %b3;
	mov.b64 	{%a0,%a1}, %rd52;
	mov.b64 	{%a2,%a3}, %rd53;
	mov.b64 	{%b0,%b1}, %rd52;
	mov.b64 	{%b2,%b3}, %rd53;
	add.cc.u32 	%r0, %a0, %b0;
	addc.cc.u32 	%r1, %a1, %b1;
	addc.cc.u32 	%r2, %a2, %b2;
	addc.u32 	%r3, %a3, %b3;
	mov.b64 	%rd54, {%r0,%r1};
	mov.b64 	%rd55, {%r2,%r3};
	}
	selp.b64 	%rd56, %rd55, %rd53, %p9;
	selp.s64 	%rd57, -1, 0, %p9;
	sub.s64 	%rd58, %rd57, %rd15;
	cvt.u64.u32 	%rd59, %r17;
	shl.b64 	%rd60, %rd59, 32;
	add.s64 	%rd61, %rd56, 1;
	shr.u64 	%rd62, %rd61, 10;
	add.s64 	%rd63, %rd62, 1;
	shr.u64 	%rd64, %rd63, 1;
	shl.b64 	%rd65, %rd58, 52;
	add.s64 	%rd66, %rd65, %rd64;
	add.s64 	%rd67, %rd66, 4602678819172646912;
	or.b64  	%rd68, %rd67, %rd60;
	mov.b64 	%fd4, %rd68;
$L__BB2_9:
	st.param.f64 	[func_retval0], %fd4;
	st.param.b32 	[func_retval0+8], %r46;
	ret;

}


// ===== COMPILED SASS (sm_100) =====

	.target	sm_100

	.elftype	@"ET_EXEC"


//--------------------- .note.nv.tkinfo           --------------------------
	.section	.note.nv.tkinfo,"",@"SHT_NOTE"
	.sectionflags	@"SHF_NOTE_NV_TKINFO"
	.tkinfo
        /*0018*/ 	.word	0x00000002
        /*0030*/ 	.string	""
        /*0030*/ 	.string	"ptxas"
        /*0030*/ 	.string	"Cuda compilation tools, release 13.0, V13.0.88"
        /*0030*/ 	.string	"Build cuda_13.0.r13.0/compiler.36424714_0"
        /*0030*/ 	.string	"-arch sm_100 -m 64 "



//--------------------- .note.nv.cuinfo           --------------------------
	.section	.note.nv.cuinfo,"",@"SHT_NOTE"
	.sectionflags	@"SHF_NOTE_NV_CUINFO"
        /*0018*/ 	.short	0x0002
        /*001a*/ 	.short	0x0064
        /*001c*/ 	.short	0x0082
	.zero		2


//--------------------- .nv.info                  --------------------------
	.section	.nv.info,"",@"SHT_CUDA_INFO"
	.align	4


	//----- nvinfo : EIATTR_REGCOUNT
	.align		4
        /*0000*/ 	.byte	0x04, 0x2f
        /*0002*/ 	.short	(.L_3 - .L_2)
	.align		4
.L_2:
        /*0004*/ 	.word	index@(_Z17initialize_kernelPdid)
        /*0008*/ 	.word	0x0000001c


	//----- nvinfo : EIATTR_FRAME_SIZE
	.align		4
.L_3:
        /*000c*/ 	.byte	0x04, 0x11
        /*000e*/ 	.short	(.L_5 - .L_4)
	.align		4
.L_4:
        /*0010*/ 	.word	index@($_Z17initialize_kernelPdid$__internal_trig_reduction_slowpathd)
        /*0014*/ 	.word	0x00000028


	//----- nvinfo : EIATTR_FRAME_SIZE
	.align		4
.L_5:
        /*0018*/ 	.byte	0x04, 0x11
        /*001a*/ 	.short	(.L_7 - .L_6)
	.align		4
.L_6:
        /*001c*/ 	.word	index@(_Z17initialize_kernelPdid)
        /*0020*/ 	.word	0x00000028


	//----- nvinfo : EIATTR_REGCOUNT
	.align		4
.L_7:
        /*0024*/ 	.byte	0x04, 0x2f
        /*0026*/ 	.short	(.L_9 - .L_8)
	.align		4
.L_8:
        /*0028*/ 	.word	index@(_Z16heat_step_kernelPdS_id)
        /*002c*/ 	.word	0x00000010


	//----- nvinfo : EIATTR_FRAME_SIZE
	.align		4
.L_9:
        /*0030*/ 	.byte	0x04, 0x11
        /*0032*/ 	.short	(.L_11 - .L_10)
	.align		4
.L_10:
        /*0034*/ 	.word	index@(_Z16heat_step_kernelPdS_id)
        /*0038*/ 	.word	0x00000000


	//----- nvinfo : EIATTR_MIN_STACK_SIZE
	.align		4
.L_11:
        /*003c*/ 	.byte	0x04, 0x12
        /*003e*/ 	.short	(.L_13 - .L_12)
	.align		4
.L_12:
        /*0040*/ 	.word	index@(_Z16heat_step_kernelPdS_id)
        /*0044*/ 	.word	0x00000000


	//----- nvinfo : EIATTR_MIN_STACK_SIZE
	.align		4
.L_13:
        /*0048*/ 	.byte	0x04, 0x12
        /*004a*/ 	.short	(.L_15 - .L_14)
	.align		4
.L_14:
        /*004c*/ 	.word	index@(_Z17initialize_kernelPdid)
        /*0050*/ 	.word	0x00000028
.L_15:


//--------------------- .nv.compat                --------------------------
	.section	.nv.compat,"",@"SHT_CUDA_COMPAT_INFO"
	.align	4
        /*0000*/ 	.byte	0x02, 0x09, 0x00, 0x00, 0x02, 0x02, 0x01, 0x00, 0x02, 0x05, 0x05, 0x00, 0x03, 0x07, 0x01, 0x01
        /*0010*/ 	.byte	0x02, 0x03, 0x00, 0x00, 0x02, 0x06, 0x01, 0x00, 0x04, 0x0b, 0x08, 0x00, 0x01, 0x00, 0x00, 0x00
        /*0020*/ 	.byte	0x00, 0x00, 0x00, 0x00


//--------------------- .nv.info._Z16heat_step_kernelPdS_id --------------------------
	.section	.nv.info._Z16heat_step_kernelPdS_id,"",@"SHT_CUDA_INFO"
	.sectionflags	@""
	.align	4


	//----- nvinfo : EIATTR_CUDA_API_VERSION
	.align		4
        /*0000*/ 	.byte	0x04, 0x37
        /*0002*/ 	.short	(.L_17 - .L_16)
.L_16:
        /*0004*/ 	.word	0x00000082


	//----- nvinfo : EIATTR_KPARAM_INFO
	.align		4
.L_17:
        /*0008*/ 	.byte	0x04, 0x17
        /*000a*/ 	.short	(.L_19 - .L_18)
.L_18:
        /*000c*/ 	.word	0x00000000
        /*0010*/ 	.short	0x0003
        /*0012*/ 	.short	0x0018
        /*0014*/ 	.byte	0x00, 0xf0, 0x21, 0x00


	//----- nvinfo : EIATTR_KPARAM_INFO
	.align		4
.L_19:
        /*0018*/ 	.byte	0x04, 0x17
        /*001a*/ 	.short	(.L_21 - .L_20)
.L_20:
        /*001c*/ 	.word	0x00000000
        /*0020*/ 	.short	0x0002
        /*0022*/ 	.short	0x0010
        /*0024*/ 	.byte	0x00, 0xf0, 0x11, 0x00


	//----- nvinfo : EIATTR_KPARAM_INFO
	.align		4
.L_21:
        /*0028*/ 	.byte	0x04, 0x17
        /*002a*/ 	.short	(.L_23 - .L_22)
.L_22:
        /*002c*/ 	.word	0x00000000
        /*0030*/ 	.short	0x0001
        /*0032*/ 	.short	0x0008
        /*0034*/ 	.byte	0x00, 0xf5, 0x21, 0x00


	//----- nvinfo : EIATTR_KPARAM_INFO
	.align		4
.L_23:
        /*0038*/ 	.byte	0x04, 0x17
        /*003a*/ 	.short	(.L_25 - .L_24)
.L_24:
        /*003c*/ 	.word	0x00000000
        /*0040*/ 	.short	0x0000
        /*0042*/ 	.short	0x0000
        /*0044*/ 	.byte	0x00, 0xf5, 0x21, 0x00


	//----- nvinfo : EIATTR_SPARSE_MMA_MASK
	.align		4
.L_25:
        /*0048*/ 	.byte	0x03, 0x50
        /*004a*/ 	.short	0x0000


	//----- nvinfo : EIATTR_MAXREG_COUNT
	.align		4
        /*004c*/ 	.byte	0x03, 0x1b
        /*004e*/ 	.short	0x00ff


	//----- nvinfo : EIATTR_MERCURY_ISA_VERSION
	.align		4
        /*0050*/ 	.byte	0x03, 0x5f
        /*0052*/ 	.short	0x0101


	//----- nvinfo : EIATTR_VRC_CTA_INIT_COUNT
	.align		4
        /*0054*/ 	.byte	0x02, 0x4a
	.zero		1
	.zero		1


	//----- nvinfo : EIATTR_EXIT_INSTR_OFFSETS
	.align		4
        /*0058*/ 	.byte	0x04, 0x1c
        /*005a*/ 	.short	(.L_27 - .L_26)


	//   ....[0]....
.L_26:
        /*005c*/ 	.word	0x00000210


	//   ....[1]....
        /*0060*/ 	.word	0x00000250


	//----- nvinfo : EIATTR_CRS_STACK_SIZE
	.align		4
.L_27:
        /*0064*/ 	.byte	0x04, 0x1e
        /*0066*/ 	.short	(.L_29 - .L_28)
.L_28:
        /*0068*/ 	.word	0x00000000


	//----- nvinfo : EIATTR_CBANK_PARAM_SIZE
	.align		4
.L_29:
        /*006c*/ 	.byte	0x03, 0x19
        /*006e*/ 	.short	0x0020


	//----- nvinfo : EIATTR_PARAM_CBANK
	.align		4
        /*0070*/ 	.byte	0x04, 0x0a
        /*0072*/ 	.short	(.L_31 - .L_30)
	.align		4
.L_30:
        /*0074*/ 	.word	index@(.nv.constant0._Z16heat_step_kernelPdS_id)
        /*0078*/ 	.short	0x0380
        /*007a*/ 	.short	0x0020


	//----- nvinfo : EIATTR_SW_WAR
	.align		4
.L_31:
        /*007c*/ 	.byte	0x04, 0x36
        /*007e*/ 	.short	(.L_33 - .L_32)
.L_32:
        /*0080*/ 	.word	0x00000008
.L_33:


//--------------------- .nv.info._Z17initialize_kernelPdid --------------------------
	.section	.nv.info._Z17initialize_kernelPdid,"",@"SHT_CUDA_INFO"
	.sectionflags	@""
	.align	4


	//----- nvinfo : EIATTR_CUDA_API_VERSION
	.align		4
        /*0000*/ 	.byte	0x04, 0x37
        /*0002*/ 	.short	(.L_35 - .L_34)
.L_34:
        /*0004*/ 	.word	0x00000082


	//----- nvinfo : EIATTR_KPARAM_INFO
	.align		4
.L_35:
        /*0008*/ 	.byte	0x04, 0x17
        /*000a*/ 	.short	(.L_37 - .L_36)
.L_36:
        /*000c*/ 	.word	0x00000000
        /*0010*/ 	.short	0x0002
        /*0012*/ 	.short	0x0010
        /*0014*/ 	.byte	0x00, 0xf0, 0x21, 0x00


	//----- nvinfo : EIATTR_KPARAM_INFO
	.align		4
.L_37:
        /*0018*/ 	.byte	0x04, 0x17
        /*001a*/ 	.short	(.L_39 - .L_38)
.L_38:
        /*001c*/ 	.word	0x00000000
        /*0020*/ 	.short	0x0001
        /*0022*/ 	.short	0x0008
        /*0024*/ 	.byte	0x00, 0xf0, 0x11, 0x00


	//----- nvinfo : EIATTR_KPARAM_INFO
	.align		4
.L_39:
        /*0028*/ 	.byte	0x04, 0x17
        /*002a*/ 	.short	(.L_41 - .L_40)
.L_40:
        /*002c*/ 	.word	0x00000000
        /*0030*/ 	.short	0x0000
        /*0032*/ 	.short	0x0000
        /*0034*/ 	.byte	0x00, 0xf5, 0x21, 0x00


	//----- nvinfo : EIATTR_SPARSE_MMA_MASK
	.align		4
.L_41:
        /*0038*/ 	.byte	0x03, 0x50
        /*003a*/ 	.short	0x0000


	//----- nvinfo : EIATTR_MAXREG_COUNT
	.align		4
        /*003c*/ 	.byte	0x03, 0x1b
        /*003e*/ 	.short	0x00ff


	//----- nvinfo : EIATTR_MERCURY_ISA_VERSION
	.align		4
        /*0040*/ 	.byte	0x03, 0x5f
        /*0042*/ 	.short	0x0101


	//----- nvinfo : EIATTR_VRC_CTA_INIT_COUNT
	.align		4
        /*0044*/ 	.byte	0x02, 0x4a
	.zero		1
	.zero		1


	//----- nvinfo : EIATTR_EXIT_INSTR_OFFSETS
	.align		4
        /*0048*/ 	.byte	0x04, 0x1c
        /*004a*/ 	.short	(.L_43 - .L_42)


	//   ....[0]....
.L_42:
        /*004c*/ 	.word	0x00000510


	//   ....[1]....
        /*0050*/ 	.word	0x00000530


	//----- nvinfo : EIATTR_CRS_STACK_SIZE
	.align		4
.L_43:
        /*0054*/ 	.byte	0x04, 0x1e
        /*0056*/ 	.short	(.L_45 - .L_44)
.L_44:
        /*0058*/ 	.word	0x00000000


	//----- nvinfo : EIATTR_CBANK_PARAM_SIZE
	.align		4
.L_45:
        /*005c*/ 	.byte	0x03, 0x19
        /*005e*/ 	.short	0x0018


	//----- nvinfo : EIATTR_PARAM_CBANK
	.align		4
        /*0060*/ 	.byte	0x04, 0x0a
        /*0062*/ 	.short	(.L_47 - .L_46)
	.align		4
.L_46:
        /*0064*/ 	.word	index@(.nv.constant0._Z17initialize_kernelPdid)
        /*0068*/ 	.short	0x0380
        /*006a*/ 	.short	0x0018


	//----- nvinfo : EIATTR_SW_WAR
	.align		4
.L_47:
        /*006c*/ 	.byte	0x04, 0x36
        /*006e*/ 	.short	(.L_49 - .L_48)
.L_48:
        /*0070*/ 	.word	0x00000008
.L_49:


//--------------------- .nv.callgraph             --------------------------
	.section	.nv.callgraph,"",@"SHT_CUDA_CALLGRAPH"
	.align	4
	.sectionentsize	8
	.align		4
        /*0000*/ 	.word	0x00000000
	.align		4
        /*0004*/ 	.word	0xffffffff
	.align		4
        /*0008*/ 	.word	0x00000000
	.align		4
        /*000c*/ 	.word	0xfffffffe
	.align		4
        /*0010*/ 	.word	0x00000000
	.align		4
        /*0014*/ 	.word	0xfffffffd
	.align		4
        /*0018*/ 	.word	0x00000000
	.align		4
        /*001c*/ 	.word	0xfffffffc


//--------------------- .nv.constant4             --------------------------
	.section	.nv.constant4,"a",@progbits
	.align	8
	.align		8
.nv.constant4:
        /*0000*/ 	.dword	__cudart_i2opi_d
	.align		8
        /*0008*/ 	.dword	__cudart_sin_cos_coeffs


//--------------------- .text._Z16heat_step_kernelPdS_id --------------------------
	.section	.text._Z16heat_step_kernelPdS_id,"ax",@progbits
	.align	128
        .global         _Z16heat_step_kernelPdS_id
        .type           _Z16heat_step_kernelPdS_id,@function
        .size           _Z16heat_step_kernelPdS_id,(.L_x_17 - _Z16heat_step_kernelPdS_id)
        .other          _Z16heat_step_kernelPdS_id,@"STO_CUDA_ENTRY STV_DEFAULT"
_Z16heat_step_kernelPdS_id:
.text._Z16heat_step_kernelPdS_id:
[----:B------:R-:W-:Y:S01]  /*0000*/  LDC R1, c[0x0][0x37c] ;  /* 0x0000df00ff017b82 */ /* 0x000fe20000000800 */
[----:B------:R-:W0:Y:S07]  /*0010*/  S2R R3, SR_TID.X ;  /* 0x0000000000037919 */ /* 0x000e2e0000002100 */
[----:B------:R-:W0:Y:S01]  /*0020*/  S2UR UR5, SR_CTAID.X ;  /* 0x00000000000579c3 */ /* 0x000e220000002500 */
[----:B------:R-:W1:Y:S01]  /*0030*/  LDCU UR4, c[0x0][0x390] ;  /* 0x00007200ff0477ac */ /* 0x000e620008000800 */
[----:B------:R-:W-:Y:S01]  /*0040*/  BSSY.RECONVERGENT B0, `(.L_x_0) ;  /* 0x000001b000007945 */ /* 0x000fe20003800200 */
[----:B------:R-:W2:Y:S05]  /*0050*/  LDCU.64 UR6, c[0x0][0x358] ;  /* 0x00006b00ff0677ac */ /* 0x000eaa0008000a00 */
[----:B------:R-:W0:Y:S01]  /*0060*/  LDC R0, c[0x0][0x360] ;  /* 0x0000d800ff007b82 */ /* 0x000e220000000800 */
[----:B-1----:R-:W-:Y:S01]  /*0070*/  UIADD3 UR4, UPT, UPT, UR4, -0x1, URZ ;  /* 0xffffffff04047890 */ /* 0x002fe2000fffe0ff */
[----:B0-----:R-:W-:-:S05]  /*0080*/  IMAD R0, R0, UR5, R3 ;  /* 0x0000000500007c24 */ /* 0x001fca000f8e0203 */
[----:B------:R-:W-:-:S04]  /*0090*/  ISETP.GE.AND P0, PT, R0, UR4, PT ;  /* 0x0000000400007c0c */ /* 0x000fc8000bf06270 */
[----:B------:R-:W-:-:S13]  /*00a0*/  ISETP.LT.OR P0, PT, R0, 0x1, P0 ;  /* 0x000000010000780c */ /* 0x000fda0000701670 */
[----:B--2---:R-:W-:Y:S05]  /*00b0*/  @P0 BRA `(.L_x_1) ;  /* 0x0000000000400947 */ /* 0x004fea0003800000 */
[----:B------:R-:W0:Y:S01]  /*00c0*/  LDC.64 R10, c[0x0][0x380] ;  /* 0x0000e000ff0a7b82 */ /* 0x000e220000000a00 */
[C---:B------:R-:W-:Y:S01]  /*00d0*/  IADD3 R9, PT, PT, R0.reuse, -0x1, RZ ;  /* 0xffffffff00097810 */ /* 0x040fe20007ffe0ff */
[----:B------:R-:W1:Y:S06]  /*00e0*/  LDCU.64 UR8, c[0x0][0x398] ;  /* 0x00007300ff0877ac */ /* 0x000e6c0008000a00 */
[----:B------:R-:W2:Y:S01]  /*00f0*/  LDC.64 R12, c[0x0][0x388] ;  /* 0x0000e200ff0c7b82 */ /* 0x000ea20000000a00 */
[----:B0-----:R-:W-:-:S05]  /*0100*/  IMAD.WIDE.U32 R2, R0, 0x8, R10 ;  /* 0x0000000800027825 */ /* 0x001fca00078e000a */
[----:B------:R-:W3:Y:S01]  /*0110*/  LDG.E.64 R4, desc[UR6][R2.64] ;  /* 0x0000000602047981 */ /* 0x000ee2000c1e1b00 */
[----:B------:R-:W-:-:S03]  /*0120*/  IMAD.WIDE.U32 R10, R9, 0x8, R10 ;  /* 0x00000008090a7825 */ /* 0x000fc600078e000a */
[----:B------:R-:W4:Y:S04]  /*0130*/  LDG.E.64 R6, desc[UR6][R2.64+0x8] ;  /* 0x0000080602067981 */ /* 0x000f28000c1e1b00 */
[----:B------:R-:W5:Y:S01]  /*0140*/  LDG.E.64 R10, desc[UR6][R10.64] ;  /* 0x000000060a0a7981 */ /* 0x000f62000c1e1b00 */
[----:B---3--:R-:W-:-:S08]  /*0150*/  DADD R8, R4, R4 ;  /* 0x0000000004087229 */ /* 0x008fd00000000004 */
[----:B----4-:R-:W-:-:S08]  /*0160*/  DADD R6, R6, -R8 ;  /* 0x0000000006067229 */ /* 0x010fd00000000808 */
[----:B-----5:R-:W-:-:S08]  /*0170*/  DADD R6, R6, R10 ;  /* 0x0000000006067229 */ /* 0x020fd0000000000a */
[----:B-1----:R-:W-:Y:S01]  /*0180*/  DFMA R6, R6, UR8, R4 ;  /* 0x0000000806067c2b */ /* 0x002fe20008000004 */
[----:B--2---:R-:W-:-:S06]  /*0190*/  IMAD.WIDE.U32 R4, R0, 0x8, R12 ;  /* 0x0000000800047825 */ /* 0x004fcc00078e000c */
[----:B------:R1:W-:Y:S01]  /*01a0*/  STG.E.64 desc[UR6][R4.64], R6 ;  /* 0x0000000604007986 */ /* 0x0003e2000c101b06 */
[----:B------:R-:W-:Y:S05]  /*01b0*/  BRA `(.L_x_2) ;  /* 0x00000000000c7947 */ /* 0x000fea0003800000 */
.L_x_1:
[----:B------:R-:W-:-:S13]  /*01c0*/  ISETP.NE.AND P0, PT, R0, RZ, PT ;  /* 0x000000ff0000720c */ /* 0x000fda0003f05270 */
[----:B------:R-:W0:Y:S02]  /*01d0*/  @!P0 LDC.64 R2, c[0x0][0x388] ;  /* 0x0000e200ff028b82 */ /* 0x000e240000000a00 */
[----:B0-----:R0:W-:Y:S02]  /*01e0*/  @!P0 STG.E.64 desc[UR6][R2.64], RZ ;  /* 0x000000ff02008986 */ /* 0x0011e4000c101b06 */
.L_x_2:
[----:B------:R-:W-:Y:S05]  /*01f0*/  BSYNC.RECONVERGENT B0 ;  /* 0x0000000000007941 */ /* 0x000fea0003800200 */
.L_x_0:
[----:B------:R-:W-:-:S13]  /*0200*/  ISETP.NE.AND P0, PT, R0, UR4, PT ;  /* 0x0000000400007c0c */ /* 0x000fda000bf05270 */
[----:B------:R-:W-:Y:S05]  /*0210*/  @P0 EXIT ;  /* 0x000000000000094d */ /* 0x000fea0003800000 */
[----:B0-----:R-:W0:Y:S02]  /*0220*/  LDC.64 R2, c[0x0][0x388] ;  /* 0x0000e200ff027b82 */ /* 0x001e240000000a00 */
[----:B0-----:R-:W-:-:S05]  /*0230*/  IMAD.WIDE R2, R0, 0x8, R2 ;  /* 0x0000000800027825 */ /* 0x001fca00078e0202 */
[----:B------:R-:W-:Y:S01]  /*0240*/  STG.E.64 desc[UR6][R2.64], RZ ;  /* 0x000000ff02007986 */ /* 0x000fe2000c101b06 */
[----:B------:R-:W-:Y:S05]  /*0250*/  EXIT ;  /* 0x000000000000794d */ /* 0x000fea0003800000 */
.L_x_3:
[----:B------:R-:W-:-:S00]  /*0260*/  BRA `(.L_x_3) ;  /* 0xfffffffc00fc7947 */ /* 0x000fc0000383ffff */
[----:B------:R-:W-:-:S00]  /*0270*/  NOP ;  /* 0x0000000000007918 */ /* 0x000fc00000000000 */
        /* <DEDUP_REMOVED lines=8> */
.L_x_17:


//--------------------- .text._Z17initialize_kernelPdid --------------------------
	.section	.text._Z17initialize_kernelPdid,"ax",@progbits
	.align	128
        .global         _Z17initialize_kernelPdid
        .type           _Z17initialize_kernelPdid,@function
        .size           _Z17initialize_kernelPdid,(.L_x_16 - _Z17initialize_kernelPdid)
        .other          _Z17initialize_kernelPdid,@"STO_CUDA_ENTRY STV_DEFAULT"
_Z17initialize_kernelPdid:
.text._Z17initialize_kernelPdid:
[----:B------:R-:W0:Y:S01]  /*0000*/  LDC R1, c[0x0][0x37c] ;  /* 0x0000df00ff017b82 */ /* 0x000e220000000800 */
[----:B------:R-:W1:Y:S07]  /*0010*/  S2R R3, SR_TID.X ;  /* 0x0000000000037919 */ /* 0x000e6e0000002100 */
[----:B------:R-:W1:Y:S01]  /*0020*/  S2UR UR4, SR_CTAID.X ;  /* 0x00000000000479c3 */ /* 0x000e620000002500 */
[----:B------:R-:W2:Y:S01]  /*0030*/  LDCU UR5, c[0x0][0x388] ;  /* 0x00007100ff0577ac */ /* 0x000ea20008000800 */
[----:B------:R-:W-:Y:S01]  /*0040*/  BSSY.RECONVERGENT B1, `(.L_x_4) ;  /* 0x0000046000017945 */ /* 0x000fe20003800200 */
[----:B0-----:R-:W-:Y:S01]  /*0050*/  VIADD R1, R1, 0xffffffd8 ;  /* 0xffffffd801017836 */ /* 0x001fe20000000000 */
[----:B------:R-:W0:Y:S04]  /*0060*/  LDCU.64 UR6, c[0x0][0x358] ;  /* 0x00006b00ff0677ac */ /* 0x000e280008000a00 */
[----:B------:R-:W1:Y:S08]  /*0070*/  LDC R8, c[0x0][0x360] ;  /* 0x0000d800ff087b82 */ /* 0x000e700000000800 */
[----:B------:R-:W3:Y:S01]  /*0080*/  LDC.64 R6, c[0x0][0x380] ;  /* 0x0000e000ff067b82 */ /* 0x000ee20000000a00 */
[----:B-1----:R-:W-:-:S05]  /*0090*/  IMAD R8, R8, UR4, R3 ;  /* 0x0000000408087c24 */ /* 0x002fca000f8e0203 */
[C---:B--2---:R-:W-:Y:S01]  /*00a0*/  ISETP.GE.AND P0, PT, R8.reuse, UR5, PT ;  /* 0x0000000508007c0c */ /* 0x044fe2000bf06270 */
[----:B---3--:R-:W-:-:S12]  /*00b0*/  IMAD.WIDE R6, R8, 0x8, R6 ;  /* 0x0000000808067825 */ /* 0x008fd800078e0206 */
[----:B0-----:R-:W-:Y:S05]  /*00c0*/  @P0 BRA `(.L_x_5) ;  /* 0x0000000000f40947 */ /* 0x001fea0003800000 */
[----:B------:R-:W0:Y:S01]  /*00d0*/  LDCU.64 UR4, c[0x0][0x390] ;  /* 0x00007200ff0477ac */ /* 0x000e220008000a00 */
[----:B------:R-:W0:Y:S01]  /*00e0*/  I2F.F64 R2, R8 ;  /* 0x0000000800027312 */ /* 0x000e220000201c00 */
[----:B------:R-:W-:Y:S01]  /*00f0*/  BSSY.RECONVERGENT B0, `(.L_x_6) ;  /* 0x000001b000007945 */ /* 0x000fe20003800200 */
[----:B0-----:R-:W-:Y:S01]  /*0100*/  DMUL R2, R2, UR4 ;  /* 0x0000000402027c28 */ /* 0x001fe20008000000 */
[----:B------:R-:W-:Y:S01]  /*0110*/  UMOV UR4, 0x54442d18 ;  /* 0x54442d1800047882 */ /* 0x000fe20000000000 */
[----:B------:R-:W-:-:S06]  /*0120*/  UMOV UR5, 0x400921fb ;  /* 0x400921fb00057882 */ /* 0x000fcc0000000000 */
[----:B------:R-:W-:-:S08]  /*0130*/  DMUL R4, R2, UR4 ;  /* 0x0000000402047c28 */ /* 0x000fd00008000000 */
[----:B------:R-:W-:-:S14]  /*0140*/  DSETP.NEU.AND P0, PT, |R4|, +INF , PT ;  /* 0x7ff000000400742a */ /* 0x000fdc0003f0d200 */
[----:B------:R-:W-:Y:S01]  /*0150*/  @!P0 DMUL R2, RZ, R4 ;  /* 0x00000004ff028228 */ /* 0x000fe20000000000 */
[----:B------:R-:W-:Y:S01]  /*0160*/  @!P0 IMAD.MOV.U32 R0, RZ, RZ, RZ ;  /* 0x000000ffff008224 */ /* 0x000fe200078e00ff */
[----:B------:R-:W-:Y:S09]  /*0170*/  @!P0 BRA `(.L_x_7) ;  /* 0x0000000000488947 */ /* 0x000ff20003800000 */
[----:B------:R-:W-:Y:S01]  /*0180*/  UMOV UR4, 0x6dc9c883 ;  /* 0x6dc9c88300047882 */ /* 0x000fe20000000000 */
[----:B------:R-:W-:Y:S01]  /*0190*/  UMOV UR5, 0x3fe45f30 ;  /* 0x3fe45f3000057882 */ /* 0x000fe20000000000 */
[C---:B------:R-:W-:Y:S02]  /*01a0*/  DSETP.GE.AND P0, PT, |R4|.reuse, 2.14748364800000000000e+09, PT ;  /* 0x41e000000400742a */ /* 0x040fe40003f06200 */
[----:B------:R-:W-:Y:S01]  /*01b0*/  DMUL R10, R4, UR4 ;  /* 0x00000004040a7c28 */ /* 0x000fe20008000000 */
[----:B------:R-:W-:Y:S01]  /*01c0*/  UMOV UR4, 0x54442d18 ;  /* 0x54442d1800047882 */ /* 0x000fe20000000000 */
[----:B------:R-:W-:-:S04]  /*01d0*/  UMOV UR5, 0x3ff921fb ;  /* 0x3ff921fb00057882 */ /* 0x000fc80000000000 */
[----:B------:R-:W0:Y:S08]  /*01e0*/  F2I.F64 R0, R10 ;  /* 0x0000000a00007311 */ /* 0x000e300000301100 */
[----:B0-----:R-:W0:Y:S02]  /*01f0*/  I2F.F64 R2, R0 ;  /* 0x0000000000027312 */ /* 0x001e240000201c00 */
[----:B0-----:R-:W-:Y:S01]  /*0200*/  DFMA R12, R2, -UR4, R4 ;  /* 0x80000004020c7c2b */ /* 0x001fe20008000004 */
[----:B------:R-:W-:Y:S01]  /*0210*/  UMOV UR4, 0x33145c00 ;  /* 0x33145c0000047882 */ /* 0x000fe20000000000 */
[----:B------:R-:W-:-:S06]  /*0220*/  UMOV UR5, 0x3c91a626 ;  /* 0x3c91a62600057882 */ /* 0x000fcc0000000000 */
[----:B------:R-:W-:Y:S01]  /*0230*/  DFMA R12, R2, -UR4, R12 ;  /* 0x80000004020c7c2b */ /* 0x000fe2000800000c */
[----:B------:R-:W-:Y:S01]  /*0240*/  UMOV UR4, 0x252049c0 ;  /* 0x252049c000047882 */ /* 0x000fe20000000000 */
[----:B------:R-:W-:-:S06]  /*0250*/  UMOV UR5, 0x397b839a ;  /* 0x397b839a00057882 */ /* 0x000fcc0000000000 */
[----:B------:R-:W-:Y:S01]  /*0260*/  DFMA R2, R2, -UR4, R12 ;  /* 0x8000000402027c2b */ /* 0x000fe2000800000c */
[----:B------:R-:W-:Y:S10]  /*0270*/  @!P0 BRA `(.L_x_7) ;  /* 0x0000000000088947 */ /* 0x000ff40003800000 */
[----:B------:R-:W-:-:S07]  /*0280*/  MOV R10, 0x2a0 ;  /* 0x000002a0000a7802 */ /* 0x000fce0000000f00 */
[----:B------:R-:W-:Y:S05]  /*0290*/  CALL.REL.NOINC `($_Z17initialize_kernelPdid$__internal_trig_reduction_slowpathd) ;  /* 0x0000000000a87944 */ /* 0x000fea0003c00000 */
.L_x_7:
[----:B------:R-:W-:Y:S05]  /*02a0*/  BSYNC.RECONVERGENT B0 ;  /* 0x0000000000007941 */ /* 0x000fea0003800200 */
.L_x_6:
[----:B------:R-:W0:Y:S01]  /*02b0*/  LDCU.64 UR4, c[0x4][0x8] ;  /* 0x01000100ff0477ac */ /* 0x000e220008000a00 */
[----:B------:R-:W-:-:S05]  /*02c0*/  IMAD.SHL.U32 R4, R0, 0x40, RZ ;  /* 0x0000004000047824 */ /* 0x000fca00078e00ff */
[----:B------:R-:W-:-:S04]  /*02d0*/  LOP3.LUT R4, R4, 0x40, RZ, 0xc0, !PT ;  /* 0x0000004004047812 */ /* 0x000fc800078ec0ff */
[----:B0-----:R-:W-:-:S05]  /*02e0*/  IADD3 R10, P0, PT, R4, UR4, RZ ;  /* 0x00000004040a7c10 */ /* 0x001fca000ff1e0ff */
[----:B------:R-:W-:-:S05]  /*02f0*/  IMAD.X R11, RZ, RZ, UR5, P0 ;  /* 0x00000005ff0b7e24 */ /* 0x000fca00080e06ff */
[----:B------:R-:W2:Y:S04]  /*0300*/  LDG.E.128.CONSTANT R12, desc[UR6][R10.64] ;  /* 0x000000060a0c7981 */ /* 0x000ea8000c1e9d00 */
[----:B------:R-:W3:Y:S04]  /*0310*/  LDG.E.128.CONSTANT R16, desc[UR6][R10.64+0x10] ;  /* 0x000010060a107981 */ /* 0x000ee8000c1e9d00 */
[----:B------:R-:W4:Y:S01]  /*0320*/  LDG.E.128.CONSTANT R20, desc[UR6][R10.64+0x20] ;  /* 0x000020060a147981 */ /* 0x000f22000c1e9d00 */
[----:B------:R-:W-:Y:S01]  /*0330*/  LOP3.LUT R4, R0, 0x1, RZ, 0xc0, !PT ;  /* 0x0000000100047812 */ /* 0x000fe200078ec0ff */
[----:B------:R-:W-:-:S02]  /*0340*/  IMAD.MOV.U32 R24, RZ, RZ, 0x20fd8164 ;  /* 0x20fd8164ff187424 */ /* 0x000fc400078e00ff */
[----:B------:R-:W-:Y:S01]  /*0350*/  IMAD.MOV.U32 R9, RZ, RZ, 0x3da8ff83 ;  /* 0x3da8ff83ff097424 */ /* 0x000fe200078e00ff */
[----:B------:R-:W-:Y:S01]  /*0360*/  ISETP.NE.U32.AND P0, PT, R4, 0x1, PT ;  /* 0x000000010400780c */ /* 0x000fe20003f05070 */
[----:B------:R-:W-:-:S03]  /*0370*/  DMUL R4, R2, R2 ;  /* 0x0000000202047228 */ /* 0x000fc60000000000 */
[----:B------:R-:W-:Y:S02]  /*0380*/  FSEL R24, R24, -8.06006814911005101289e+34, !P0 ;  /* 0xf9785eba18187808 */ /* 0x000fe40004000000 */
[----:B------:R-:W-:-:S06]  /*0390*/  FSEL R25, -R9, 0.11223486810922622681, !P0 ;  /* 0x3de5db6509197808 */ /* 0x000fcc0004000100 */
[----:B--2---:R-:W-:-:S08]  /*03a0*/  DFMA R12, R4, R24, R12 ;  /* 0x00000018040c722b */ /* 0x004fd0000000000c */
[----:B------:R-:W-:-:S08]  /*03b0*/  DFMA R12, R4, R12, R14 ;  /* 0x0000000c040c722b */ /* 0x000fd0000000000e */
[----:B---3--:R-:W-:-:S08]  /*03c0*/  DFMA R12, R4, R12, R16 ;  /* 0x0000000c040c722b */ /* 0x008fd00000000010 */
[----:B------:R-:W-:-:S08]  /*03d0*/  DFMA R12, R4, R12, R18 ;  /* 0x0000000c040c722b */ /* 0x000fd00000000012 */
[----:B----4-:R-:W-:-:S08]  /*03e0*/  DFMA R12, R4, R12, R20 ;  /* 0x0000000c040c722b */ /* 0x010fd00000000014 */
[----:B------:R-:W-:-:S08]  /*03f0*/  DFMA R12, R4, R12, R22 ;  /* 0x0000000c040c722b */ /* 0x000fd00000000016 */
[----:B------:R-:W-:Y:S02]  /*0400*/  DFMA R2, R12, R2, R2 ;  /* 0x000000020c02722b */ /* 0x000fe40000000002 */
[----:B------:R-:W-:-:S10]  /*0410*/  DFMA R4, R4, R12, 1 ;  /* 0x3ff000000404742b */ /* 0x000fd4000000000c */
[----:B------:R-:W-:Y:S02]  /*0420*/  FSEL R4, R4, R2, !P0 ;  /* 0x0000000204047208 */ /* 0x000fe40004000000 */
[----:B------:R-:W-:Y:S02]  /*0430*/  FSEL R5, R5, R3, !P0 ;  /* 0x0000000305057208 */ /* 0x000fe40004000000 */
[----:B------:R-:W-:-:S04]  /*0440*/  LOP3.LUT P0, RZ, R0, 0x2, RZ, 0xc0, !PT ;  /* 0x0000000200ff7812 */ /* 0x000fc8000780c0ff */
[----:B------:R-:W-:-:S10]  /*0450*/  DADD R2, RZ, -R4 ;  /* 0x00000000ff027229 */ /* 0x000fd40000000804 */
[----:B------:R-:W-:Y:S02]  /*0460*/  FSEL R2, R4, R2, !P0 ;  /* 0x0000000204027208 */ /* 0x000fe40004000000 */
[----:B------:R-:W-:-:S06]  /*0470*/  FSEL R3, R5, R3, !P0 ;  /* 0x0000000305037208 */ /* 0x000fcc0004000000 */
[----:B------:R-:W-:-:S07]  /*0480*/  DMUL R2, R2, 100 ;  /* 0x4059000002027828 */ /* 0x000fce0000000000 */
[----:B------:R0:W-:Y:S04]  /*0490*/  STG.E.64 desc[UR6][R6.64], R2 ;  /* 0x0000000206007986 */ /* 0x0001e8000c101b06 */
.L_x_5:
[----:B------:R-:W-:Y:S05]  /*04a0*/  BSYNC.RECONVERGENT B1 ;  /* 0x0000000000017941 */ /* 0x000fea0003800200 */
.L_x_4:
[----:B------:R-:W-:Y:S01]  /*04b0*/  ISETP.NE.AND P0, PT, R8, RZ, PT ;  /* 0x000000ff0800720c */ /* 0x000fe20003f05270 */
[----:B------:R-:W1:-:S12]  /*04c0*/  LDCU UR4, c[0x0][0x388] ;  /* 0x00007100ff0477ac */ /* 0x000e580008000800 */
[----:B0-----:R-:W0:Y:S01]  /*04d0*/  @!P0 LDC.64 R2, c[0x0][0x380] ;  /* 0x0000e000ff028b82 */ /* 0x001e220000000a00 */
[----:B-1----:R-:W-:-:S06]  /*04e0*/  UIADD3 UR4, UPT, UPT, UR4, -0x1, URZ ;  /* 0xffffffff04047890 */ /* 0x002fcc000fffe0ff */
[----:B------:R-:W-:Y:S01]  /*04f0*/  ISETP.NE.AND P1, PT, R8, UR4, PT ;  /* 0x0000000408007c0c */ /* 0x000fe2000bf25270 */
[----:B0-----:R0:W-:-:S12]  /*0500*/  @!P0 STG.E.64 desc[UR6][R2.64], RZ ;  /* 0x000000ff02008986 */ /* 0x0011d8000c101b06 */
[----:B------:R-:W-:Y:S05]  /*0510*/  @P1 EXIT ;  /* 0x000000000000194d */ /* 0x000fea0003800000 */
[----:B------:R-:W-:Y:S01]  /*0520*/  STG.E.64 desc[UR6][R6.64], RZ ;  /* 0x000000ff06007986 */ /* 0x000fe2000c101b06 */
[----:B------:R-:W-:Y:S05]  /*0530*/  EXIT ;  /* 0x000000000000794d */ /* 0x000fea0003800000 */
        .type           $_Z17initialize_kernelPdid$__internal_trig_reduction_slowpathd,@function
        .size           $_Z17initialize_kernelPdid$__internal_trig_reduction_slowpathd,(.L_x_16 - $_Z17initialize_kernelPdid$__internal_trig_reduction_slowpathd)
$_Z17initialize_kernelPdid$__internal_trig_reduction_slowpathd:
[--C-:B------:R-:W-:Y:S01]  /*0540*/  SHF.R.U32.HI R0, RZ, 0x14, R5.reuse ;  /* 0x00000014ff007819 */ /* 0x100fe20000011605 */
[----:B------:R-:W-:Y:S02]  /*0550*/  IMAD.MOV.U32 R11, RZ, RZ, R4 ;  /* 0x000000ffff0b7224 */ /* 0x000fe400078e0004 */
[----:B------:R-:W-:Y:S01]  /*0560*/  IMAD.MOV.U32 R16, RZ, RZ, R5 ;  /* 0x000000ffff107224 */ /* 0x000fe200078e0005 */
[----:B------:R-:W-:Y:S01]  /*0570*/  LOP3.LUT R2, R0, 0x7ff, RZ, 0xc0, !PT ;  /* 0x000007ff00027812 */ /* 0x000fe200078ec0ff */
[----:B------:R-:W-:-:S03]  /*0580*/  IMAD.MOV.U32 R3, RZ, RZ, RZ ;  /* 0x000000ffff037224 */ /* 0x000fc600078e00ff */
[----:B------:R-:W-:-:S13]  /*0590*/  ISETP.NE.AND P0, PT, R2, 0x7ff, PT ;  /* 0x000007ff0200780c */ /* 0x000fda0003f05270 */
[----:B------:R-:W-:Y:S05]  /*05a0*/  @!P0 BRA `(.L_x_8) ;  /* 0x0000000800508947 */ /* 0x000fea0003800000 */
[----:B------:R-:W-:Y:S01]  /*05b0*/  VIADD R2, R2, 0xfffffc00 ;  /* 0xfffffc0002027836 */ /* 0x000fe20000000000 */
[----:B------:R-:W-:Y:S01]  /*05c0*/  BSSY.RECONVERGENT B2, `(.L_x_9) ;  /* 0x0000031000027945 */ /* 0x000fe20003800200 */
[----:B------:R-:W-:Y:S01]  /*05d0*/  IMAD.MOV.U32 R9, RZ, RZ, R5 ;  /* 0x000000ffff097224 */ /* 0x000fe200078e0005 */
[----:B------:R-:W-:Y:S02]  /*05e0*/  CS2R R12, SRZ ;  /* 0x00000000000c7805 */ /* 0x000fe4000001ff00 */
[----:B------:R-:W-:Y:S02]  /*05f0*/  SHF.R.U32.HI R17, RZ, 0x6, R2 ;  /* 0x00000006ff117819 */ /* 0x000fe40000011602 */
[----:B------:R-:W-:Y:S02]  /*0600*/  ISETP.GE.U32.AND P0, PT, R2, 0x80, PT ;  /* 0x000000800200780c */ /* 0x000fe40003f06070 */
[C---:B------:R-:W-:Y:S02]  /*0610*/  IADD3 R4, PT, PT, -R17.reuse, 0x13, RZ ;  /* 0x0000001311047810 */ /* 0x040fe40007ffe1ff */
[----:B------:R-:W-:-:S02]  /*0620*/  IADD3 R2, PT, PT, -R17, 0xf, RZ ;  /* 0x0000000f11027810 */ /* 0x000fc40007ffe1ff */
[----:B------:R-:W-:-:S04]  /*0630*/  SEL R4, R4, 0x12, P0 ;  /* 0x0000001204047807 */ /* 0x000fc80000000000 */
[----:B------:R-:W-:-:S13]  /*0640*/  ISETP.GE.AND P0, PT, R2, R4, PT ;  /* 0x000000040200720c */ /* 0x000fda0003f06270 */
[----:B------:R-:W-:Y:S05]  /*0650*/  @P0 BRA `(.L_x_10) ;  /* 0x00000000009c0947 */ /* 0x000fea0003800000 */
[----:B------:R-:W0:Y:S01]  /*0660*/  LDC.64 R14, c[0x0][0x358] ;  /* 0x0000d600ff0e7b82 */ /* 0x000e220000000a00 */
[C---:B------:R-:W-:Y:S01]  /*0670*/  SHF.L.U64.HI R19, R11.reuse, 0xb, R16 ;  /* 0x0000000b0b137819 */ /* 0x040fe20000010210 */
[----:B------:R-:W-:Y:S01]  /*0680*/  BSSY.RECONVERGENT B3, `(.L_x_11) ;  /* 0x0000023000037945 */ /* 0x000fe20003800200 */
[----:B------:R-:W-:Y:S01]  /*0690*/  IMAD.SHL.U32 R11, R11, 0x800, RZ ;  /* 0x000008000b0b7824 */ /* 0x000fe200078e00ff */
[----:B------:R-:W-:Y:S01]  /*06a0*/  IADD3 R16, PT, PT, RZ, -R17, -R4 ;  /* 0x80000011ff107210 */ /* 0x000fe20007ffe804 */
[----:B------:R-:W-:Y:S01]  /*06b0*/  IMAD.MOV.U32 R5, RZ, RZ, R2 ;  /* 0x000000ffff057224 */ /* 0x000fe200078e0002 */
[----:B------:R-:W-:Y:S01]  /*06c0*/  CS2R R12, SRZ ;  /* 0x00000000000c7805 */ /* 0x000fe2000001ff00 */
[----:B------:R-:W-:Y:S01]  /*06d0*/  IMAD.MOV.U32 R18, RZ, RZ, RZ ;  /* 0x000000ffff127224 */ /* 0x000fe200078e00ff */
[----:B------:R-:W-:-:S07]  /*06e0*/  LOP3.LUT R19, R19, 0x80000000, RZ, 0xfc, !PT ;  /* 0x8000000013137812 */ /* 0x000fce00078efcff */
.L_x_12:
[----:B------:R-:W1:Y:S01]  /*06f0*/  LDC.64 R2, c[0x4][RZ] ;  /* 0x01000000ff027b82 */ /* 0x000e620000000a00 */
[----:B0-----:R-:W-:Y:S02]  /*0700*/  R2UR UR4, R14 ;  /* 0x000000000e0472ca */ /* 0x001fe400000e0000 */
[----:B------:R-:W-:Y:S01]  /*0710*/  R2UR UR5, R15 ;  /* 0x000000000f0572ca */ /* 0x000fe200000e0000 */
[----:B-1----:R-:W-:-:S12]  /*0720*/  IMAD.WIDE R2, R5, 0x8, R2 ;  /* 0x0000000805027825 */ /* 0x002fd800078e0202 */
[----:B------:R-:W2:Y:S01]  /*0730*/  LDG.E.64.CONSTANT R2, desc[UR4][R2.64] ;  /* 0x0000000402027981 */ /* 0x000ea2000c1e9b00 */
[----:B------:R-:W-:Y:S02]  /*0740*/  VIADD R16, R16, 0x1 ;  /* 0x0000000110107836 */ /* 0x000fe40000000000 */
[----:B------:R-:W-:Y:S02]  /*0750*/  VIADD R5, R5, 0x1 ;  /* 0x0000000105057836 */ /* 0x000fe40000000000 */
[----:B--2---:R-:W-:-:S04]  /*0760*/  IMAD.WIDE.U32 R12, P2, R2, R11, R12 ;  /* 0x0000000b020c7225 */ /* 0x004fc8000784000c */
[----:B------:R-:W-:Y:S02]  /*0770*/  IMAD R21, R2, R19, RZ ;  /* 0x0000001302157224 */ /* 0x000fe400078e02ff */
[CC--:B------:R-:W-:Y:S02]  /*0780*/  IMAD R20, R3.reuse, R11.reuse, RZ ;  /* 0x0000000b03147224 */ /* 0x0c0fe400078e02ff */
[----:B------:R-:W-:Y:S01]  /*0790*/  IMAD.HI.U32 R23, R3, R11, RZ ;  /* 0x0000000b03177227 */ /* 0x000fe200078e00ff */
[----:B------:R-:W-:-:S03]  /*07a0*/  IADD3 R13, P0, PT, R21, R13, RZ ;  /* 0x0000000d150d7210 */ /* 0x000fc60007f1e0ff */
[----:B------:R-:W-:Y:S01]  /*07b0*/  IMAD R21, R18, 0x8, R1 ;  /* 0x0000000812157824 */ /* 0x000fe200078e0201 */
[----:B------:R-:W-:Y:S01]  /*07c0*/  IADD3 R13, P1, PT, R20, R13, RZ ;  /* 0x0000000d140d7210 */ /* 0x000fe20007f3e0ff */
[----:B------:R-:W-:-:S04]  /*07d0*/  IMAD.HI.U32 R20, R2, R19, RZ ;  /* 0x0000001302147227 */ /* 0x000fc800078e00ff */
[----:B------:R-:W-:Y:S01]  /*07e0*/  IMAD.X R2, RZ, RZ, R20, P2 ;  /* 0x000000ffff027224 */ /* 0x000fe200010e0614 */
[----:B------:R0:W-:Y:S01]  /*07f0*/  STL.64 [R21], R12 ;  /* 0x0000000c15007387 */ /* 0x0001e20000100a00 */
[----:B------:R-:W-:-:S03]  /*0800*/  IMAD.HI.U32 R20, R3, R19, RZ ;  /* 0x0000001303147227 */ /* 0x000fc600078e00ff */
[----:B------:R-:W-:Y:S01]  /*0810*/  IADD3.X R2, P0, PT, R23, R2, RZ, P0, !PT ;  /* 0x0000000217027210 */ /* 0x000fe2000071e4ff */
[----:B------:R-:W-:Y:S02]  /*0820*/  IMAD R3, R3, R19, RZ ;  /* 0x0000001303037224 */ /* 0x000fe400078e02ff */
[----:B------:R-:W-:-:S03]  /*0830*/  VIADD R18, R18, 0x1 ;  /* 0x0000000112127836 */ /* 0x000fc60000000000 */
[----:B------:R-:W-:Y:S01]  /*0840*/  IADD3.X R3, P1, PT, R3, R2, RZ, P1, !PT ;  /* 0x0000000203037210 */ /* 0x000fe20000f3e4ff */
[----:B------:R-:W-:Y:S01]  /*0850*/  IMAD.X R2, RZ, RZ, R20, P0 ;  /* 0x000000ffff027224 */ /* 0x000fe200000e0614 */
[----:B------:R-:W-:-:S03]  /*0860*/  ISETP.NE.AND P0, PT, R16, -0xf, PT ;  /* 0xfffffff11000780c */ /* 0x000fc60003f05270 */
[----:B------:R-:W-:Y:S02]  /*0870*/  IMAD.X R2, RZ, RZ, R2, P1 ;  /* 0x000000ffff027224 */ /* 0x000fe400008e0602 */
[----:B0-----:R-:W-:Y:S02]  /*0880*/  IMAD.MOV.U32 R12, RZ, RZ, R3 ;  /* 0x000000ffff0c7224 */ /* 0x001fe400078e0003 */
[----:B------:R-:W-:-:S06]  /*0890*/  IMAD.MOV.U32 R13, RZ, RZ, R2 ;  /* 0x000000ffff0d7224 */ /* 0x000fcc00078e0002 */
[----:B------:R-:W-:Y:S05]  /*08a0*/  @P0 BRA `(.L_x_12) ;  /* 0xfffffffc00900947 */ /* 0x000fea000383ffff */
[----:B------:R-:W-:Y:S05]  /*08b0*/  BSYNC.RECONVERGENT B3 ;  /* 0x0000000000037941 */ /* 0x000fea0003800200 */
.L_x_11:
[----:B------:R-:W-:-:S07]  /*08c0*/  IMAD.MOV.U32 R2, RZ, RZ, R4 ;  /* 0x000000ffff027224 */ /* 0x000fce00078e0004 */
.L_x_10:
[----:B------:R-:W-:Y:S05]  /*08d0*/  BSYNC.RECONVERGENT B2 ;  /* 0x0000000000027941 */ /* 0x000fea0003800200 */
.L_x_9:
[----:B------:R-:W-:Y:S01]  /*08e0*/  LOP3.LUT P0, R23, R0, 0x3f, RZ, 0xc0, !PT ;  /* 0x0000003f00177812 */ /* 0x000fe2000780c0ff */
[----:B------:R-:W-:-:S04]  /*08f0*/  IMAD.IADD R2, R17, 0x1, R2 ;  /* 0x0000000111027824 */ /* 0x000fc800078e0202 */
[----:B------:R-:W-:-:S05]  /*0900*/  IMAD.U32 R25, R2, 0x8, R1 ;  /* 0x0000000802197824 */ /* 0x000fca00078e0001 */
[----:B------:R0:W-:Y:S04]  /*0910*/  STL.64 [R25+-0x78], R12 ;  /* 0xffff880c19007387 */ /* 0x0001e80000100a00 */
[----:B------:R-:W2:Y:S04]  /*0920*/  @P0 LDL.64 R14, [R1+0x8] ;  /* 0x00000800010e0983 */ /* 0x000ea80000100a00 */
[----:B------:R-:W3:Y:S04]  /*0930*/  LDL.64 R4, [R1+0x10] ;  /* 0x0000100001047983 */ /* 0x000ee80000100a00 */
[----:B------:R-:W4:Y:S01]  /*0940*/  LDL.64 R2, [R1+0x18] ;  /* 0x0000180001027983 */ /* 0x000f220000100a00 */
[----:B------:R-:W-:Y:S01]  /*0950*/  @P0 LOP3.LUT R0, R0, 0x3f, RZ, 0xc, !PT ;  /* 0x0000003f00000812 */ /* 0x000fe200078e0cff */
[----:B------:R-:W-:Y:S01]  /*0960*/  BSSY.RECONVERGENT B2, `(.L_x_13) ;  /* 0x0000034000027945 */ /* 0x000fe20003800200 */
[----:B--2---:R-:W-:-:S02]  /*0970*/  @P0 SHF.R.U64 R11, R14, 0x1, R15 ;  /* 0x000000010e0b0819 */ /* 0x004fc4000000120f */
[----:B------:R-:W-:Y:S02]  /*0980*/  @P0 SHF.R.U32.HI R15, RZ, 0x1, R15 ;  /* 0x00000001ff0f0819 */ /* 0x000fe4000001160f */
[CC--:B---3--:R-:W-:Y:S02]  /*0990*/  @P0 SHF.L.U32 R14, R4.reuse, R23.reuse, RZ ;  /* 0x00000017040e0219 */ /* 0x0c8fe400000006ff */
[----:B------:R-:W-:Y:S02]  /*09a0*/  @P0 SHF.R.U64 R11, R11, R0, R15 ;  /* 0x000000000b0b0219 */ /* 0x000fe4000000120f */
[--C-:B------:R-:W-:Y:S02]  /*09b0*/  @P0 SHF.R.U32.HI R21, RZ, 0x1, R5.reuse ;  /* 0x00000001ff150819 */ /* 0x100fe40000011605 */
[C-C-:B------:R-:W-:Y:S02]  /*09c0*/  @P0 SHF.R.U64 R19, R4.reuse, 0x1, R5.reuse ;  /* 0x0000000104130819 */ /* 0x140fe40000001205 */
[----:B------:R-:W-:-:S02]  /*09d0*/  @P0 SHF.L.U64.HI R17, R4, R23, R5 ;  /* 0x0000001704110219 */ /* 0x000fc40000010205 */
[-C--:B0-----:R-:W-:Y:S02]  /*09e0*/  @P0 SHF.R.U32.HI R12, RZ, R0.reuse, R15 ;  /* 0x00000000ff0c0219 */ /* 0x081fe4000001160f */
[----:B------:R-:W-:Y:S02]  /*09f0*/  @P0 LOP3.LUT R4, R14, R11, RZ, 0xfc, !PT ;  /* 0x0000000b0e040212 */ /* 0x000fe400078efcff */
[-C--:B----4-:R-:W-:Y:S02]  /*0a00*/  @P0 SHF.L.U32 R13, R2, R23.reuse, RZ ;  /* 0x00000017020d0219 */ /* 0x090fe400000006ff */
[----:B------:R-:W-:Y:S01]  /*0a10*/  @P0 SHF.R.U64 R16, R19, R0, R21 ;  /* 0x0000000013100219 */ /* 0x000fe20000001215 */
[----:B------:R-:W-:Y:S01]  /*0a20*/  IMAD.SHL.U32 R14, R4, 0x4, RZ ;  /* 0x00000004040e7824 */ /* 0x000fe200078e00ff */
[----:B------:R-:W-:Y:S02]  /*0a30*/  @P0 LOP3.LUT R5, R17, R12, RZ, 0xfc, !PT ;  /* 0x0000000c11050212 */ /* 0x000fe400078efcff */
[----:B------:R-:W-:-:S02]  /*0a40*/  @P0 SHF.L.U64.HI R23, R2, R23, R3 ;  /* 0x0000001702170219 */ /* 0x000fc40000010203 */
[----:B------:R-:W-:Y:S02]  /*0a50*/  @P0 LOP3.LUT R2, R13, R16, RZ, 0xfc, !PT ;  /* 0x000000100d020212 */ /* 0x000fe400078efcff */
[----:B------:R-:W-:Y:S02]  /*0a60*/  @P0 SHF.R.U32.HI R0, RZ, R0, R21 ;  /* 0x00000000ff000219 */ /* 0x000fe40000011615 */
[----:B------:R-:W-:Y:S02]  /*0a70*/  SHF.L.U64.HI R16, R4, 0x2, R5 ;  /* 0x0000000204107819 */ /* 0x000fe40000010205 */
[----:B------:R-:W-:Y:S02]  /*0a80*/  @P0 LOP3.LUT R3, R23, R0, RZ, 0xfc, !PT ;  /* 0x0000000017030212 */ /* 0x000fe400078efcff */
[----:B------:R-:W-:Y:S02]  /*0a90*/  SHF.L.W.U32.HI R5, R5, 0x2, R2 ;  /* 0x0000000205057819 */ /* 0x000fe40000010e02 */
[----:B------:R-:W-:-:S02]  /*0aa0*/  IADD3 RZ, P0, PT, RZ, -R14, RZ ;  /* 0x8000000effff7210 */ /* 0x000fc40007f1e0ff */
[----:B------:R-:W-:Y:S02]  /*0ab0*/  LOP3.LUT R0, RZ, R16, RZ, 0x33, !PT ;  /* 0x00000010ff007212 */ /* 0x000fe400078e33ff */
[----:B------:R-:W-:Y:S02]  /*0ac0*/  SHF.L.W.U32.HI R2, R2, 0x2, R3 ;  /* 0x0000000202027819 */ /* 0x000fe40000010e03 */
[----:B------:R-:W-:Y:S02]  /*0ad0*/  LOP3.LUT R4, RZ, R5, RZ, 0x33, !PT ;  /* 0x00000005ff047212 */ /* 0x000fe400078e33ff */
[----:B------:R-:W-:Y:S02]  /*0ae0*/  IADD3.X R11, P0, PT, RZ, R0, RZ, P0, !PT ;  /* 0x00000000ff0b7210 */ /* 0x000fe4000071e4ff */
[----:B------:R-:W-:Y:S02]  /*0af0*/  LOP3.LUT R12, RZ, R2, RZ, 0x33, !PT ;  /* 0x00000002ff0c7212 */ /* 0x000fe400078e33ff */
[----:B------:R-:W-:-:S02]  /*0b00*/  IADD3.X R0, P1, PT, RZ, R4, RZ, P0, !PT ;  /* 0x00000004ff007210 */ /* 0x000fc4000073e4ff */
[----:B------:R-:W-:-:S03]  /*0b10*/  ISETP.GT.U32.AND P2, PT, R5, -0x1, PT ;  /* 0xffffffff0500780c */ /* 0x000fc60003f44070 */
[----:B------:R-:W-:Y:S01]  /*0b20*/  IMAD.X R13, RZ, RZ, R12, P1 ;  /* 0x000000ffff0d7224 */ /* 0x000fe200008e060c */
[----:B------:R-:W-:-:S04]  /*0b30*/  ISETP.GT.AND.EX P0, PT, R2, -0x1, PT, P2 ;  /* 0xffffffff0200780c */ /* 0x000fc80003f04320 */
[----:B------:R-:W-:Y:S02]  /*0b40*/  SEL R4, R2, R13, P0 ;  /* 0x0000000d02047207 */ /* 0x000fe40000000000 */
[----:B------:R-:W-:Y:S02]  /*0b50*/  SEL R15, R5, R0, P0 ;  /* 0x00000000050f7207 */ /* 0x000fe40000000000 */
[----:B------:R-:W-:Y:S02]  /*0b60*/  ISETP.NE.U32.AND P1, PT, R4, RZ, PT ;  /* 0x000000ff0400720c */ /* 0x000fe40003f25070 */
[----:B------:R-:W-:Y:S02]  /*0b70*/  SEL R11, R16, R11, P0 ;  /* 0x0000000b100b7207 */ /* 0x000fe40000000000 */
[----:B------:R-:W-:Y:S01]  /*0b80*/  SEL R5, R15, R4, !P1 ;  /* 0x000000040f057207 */ /* 0x000fe20004800000 */
[----:B------:R-:W-:-:S05]  /*0b90*/  @!P0 IMAD.MOV R14, RZ, RZ, -R14 ;  /* 0x000000ffff0e8224 */ /* 0x000fca00078e0a0e */
[----:B------:R-:W0:Y:S02]  /*0ba0*/  FLO.U32 R5, R5 ;  /* 0x0000000500057300 */ /* 0x000e2400000e0000 */
[C---:B0-----:R-:W-:Y:S02]  /*0bb0*/  IADD3 R12, PT, PT, -R5.reuse, 0x1f, RZ ;  /* 0x0000001f050c7810 */ /* 0x041fe40007ffe1ff */
[----:B------:R-:W-:-:S03]  /*0bc0*/  IADD3 R0, PT, PT, -R5, 0x3f, RZ ;  /* 0x0000003f05007810 */ /* 0x000fc60007ffe1ff */
[----:B------:R-:W-:-:S05]  /*0bd0*/  @P1 IMAD.MOV R0, RZ, RZ, R12 ;  /* 0x000000ffff001224 */ /* 0x000fca00078e020c */
[----:B------:R-:W-:-:S13]  /*0be0*/  ISETP.NE.AND P1, PT, R0, RZ, PT ;  /* 0x000000ff0000720c */ /* 0x000fda0003f25270 */
[----:B------:R-:W-:Y:S05]  /*0bf0*/  @!P1 BRA `(.L_x_14) ;  /* 0x0000000000289947 */ /* 0x000fea0003800000 */
[--C-:B------:R-:W-:Y:S02]  /*0c00*/  SHF.R.U64 R12, R14, 0x1, R11.reuse ;  /* 0x000000010e0c7819 */ /* 0x100fe4000000120b */
[C---:B------:R-:W-:Y:S02]  /*0c10*/  LOP3.LUT R5, R0.reuse, 0x3f, RZ, 0xc0, !PT ;  /* 0x0000003f00057812 */ /* 0x040fe400078ec0ff */
[----:B------:R-:W-:Y:S02]  /*0c20*/  SHF.R.U32.HI R14, RZ, 0x1, R11 ;  /* 0x00000001ff0e7819 */ /* 0x000fe4000001160b */
[----:B------:R-:W-:Y:S02]  /*0c30*/  LOP3.LUT R11, R0, 0x3f, RZ, 0xc, !PT ;  /* 0x0000003f000b7812 */ /* 0x000fe400078e0cff */
[CC--:B------:R-:W-:Y:S02]  /*0c40*/  SHF.L.U64.HI R16, R15.reuse, R5.reuse, R4 ;  /* 0x000000050f107219 */ /* 0x0c0fe40000010204 */
[----:B------:R-:W-:-:S02]  /*0c50*/  SHF.L.U32 R5, R15, R5, RZ ;  /* 0x000000050f057219 */ /* 0x000fc400000006ff */
[-CC-:B------:R-:W-:Y:S02]  /*0c60*/  SHF.R.U64 R4, R12, R11.reuse, R14.reuse ;  /* 0x0000000b0c047219 */ /* 0x180fe4000000120e */
[----:B------:R-:W-:Y:S02]  /*0c70*/  SHF.R.U32.HI R11, RZ, R11, R14 ;  /* 0x0000000bff0b7219 */ /* 0x000fe4000001160e */
[----:B------:R-:W-:Y:S02]  /*0c80*/  LOP3.LUT R15, R5, R4, RZ, 0xfc, !PT ;  /* 0x00000004050f7212 */ /* 0x000fe400078efcff */
[----:B------:R-:W-:-:S07]  /*0c90*/  LOP3.LUT R4, R16, R11, RZ, 0xfc, !PT ;  /* 0x0000000b10047212 */ /* 0x000fce00078efcff */
.L_x_14:
[----:B------:R-:W-:Y:S05]  /*0ca0*/  BSYNC.RECONVERGENT B2 ;  /* 0x0000000000027941 */ /* 0x000fea0003800200 */
.L_x_13:
[----:B------:R-:W-:Y:S01]  /*0cb0*/  IMAD.WIDE.U32 R16, R15, 0x2168c235, RZ ;  /* 0x2168c2350f107825 */ /* 0x000fe200078e00ff */
[----:B------:R-:W-:-:S03]  /*0cc0*/  SHF.R.U32.HI R3, RZ, 0x1e, R3 ;  /* 0x0000001eff037819 */ /* 0x000fc60000011603 */
[----:B------:R-:W-:Y:S01]  /*0cd0*/  IMAD.MOV.U32 R12, RZ, RZ, R17 ;  /* 0x000000ffff0c7224 */ /* 0x000fe200078e0011 */
[----:B------:R-:W-:Y:S01]  /*0ce0*/  IADD3 RZ, P1, PT, R16, R16, RZ ;  /* 0x0000001010ff7210 */ /* 0x000fe20007f3e0ff */
[----:B------:R-:W-:Y:S01]  /*0cf0*/  IMAD.MOV.U32 R13, RZ, RZ, RZ ;  /* 0x000000ffff0d7224 */ /* 0x000fe200078e00ff */
[----:B------:R-:W-:Y:S01]  /*0d00*/  LEA.HI R3, R2, R3, RZ, 0x1 ;  /* 0x0000000302037211 */ /* 0x000fe200078f08ff */
[----:B------:R-:W-:-:S04]  /*0d10*/  IMAD.HI.U32 R5, R4, -0x36f0255e, RZ ;  /* 0xc90fdaa204057827 */ /* 0x000fc800078e00ff */
[----:B------:R-:W-:-:S04]  /*0d20*/  IMAD.WIDE.U32 R12, R15, -0x36f0255e, R12 ;  /* 0xc90fdaa20f0c7825 */ /* 0x000fc800078e000c */
[C---:B------:R-:W-:Y:S02]  /*0d30*/  IMAD R11, R4.reuse, -0x36f0255e, RZ ;  /* 0xc90fdaa2040b7824 */ /* 0x040fe400078e02ff */
[----:B------:R-:W-:-:S04]  /*0d40*/  IMAD.WIDE.U32 R12, P2, R4, 0x2168c235, R12 ;  /* 0x2168c235040c7825 */ /* 0x000fc8000784000c */
[----:B------:R-:W-:Y:S01]  /*0d50*/  IMAD.X R4, RZ, RZ, R5, P2 ;  /* 0x000000ffff047224 */ /* 0x000fe200010e0605 */
[----:B------:R-:W-:Y:S02]  /*0d60*/  IADD3 R5, P2, PT, R11, R13, RZ ;  /* 0x0000000d0b057210 */ /* 0x000fe40007f5e0ff */
[----:B------:R-:W-:Y:S02]  /*0d70*/  IADD3.X RZ, P1, PT, R12, R12, RZ, P1, !PT ;  /* 0x0000000c0cff7210 */ /* 0x000fe40000f3e4ff */
[C---:B------:R-:W-:Y:S01]  /*0d80*/  ISETP.GT.U32.AND P3, PT, R5.reuse, RZ, PT ;  /* 0x000000ff0500720c */ /* 0x040fe20003f64070 */
[----:B------:R-:W-:Y:S01]  /*0d90*/  IMAD.X R4, RZ, RZ, R4, P2 ;  /* 0x000000ffff047224 */ /* 0x000fe200010e0604 */
[----:B------:R-:W-:-:S04]  /*0da0*/  IADD3.X R12, P2, PT, R5, R5, RZ, P1, !PT ;  /* 0x00000005050c7210 */ /* 0x000fc80000f5e4ff */
[C---:B------:R-:W-:Y:S01]  /*0db0*/  ISETP.GT.AND.EX P1, PT, R4.reuse, RZ, PT, P3 ;  /* 0x000000ff0400720c */ /* 0x040fe20003f24330 */
[----:B------:R-:W-:-:S03]  /*0dc0*/  IMAD.X R11, R4, 0x1, R4, P2 ;  /* 0x00000001040b7824 */ /* 0x000fc600010e0604 */
[----:B------:R-:W-:Y:S02]  /*0dd0*/  SEL R12, R12, R5, P1 ;  /* 0x000000050c0c7207 */ /* 0x000fe40000800000 */
[----:B------:R-:W-:Y:S02]  /*0de0*/  SEL R5, R11, R4, P1 ;  /* 0x000000040b057207 */ /* 0x000fe40000800000 */
[----:B------:R-:W-:Y:S02]  /*0df0*/  IADD3 R4, P2, PT, R12, 0x1, RZ ;  /* 0x000000010c047810 */ /* 0x000fe40007f5e0ff */
[----:B------:R-:W-:Y:S02]  /*0e00*/  SEL R11, RZ, 0xffffffff, !P1 ;  /* 0xffffffffff0b7807 */ /* 0x000fe40004800000 */
[----:B------:R-:W-:Y:S01]  /*0e10*/  LOP3.LUT P1, R9, R9, 0x80000000, RZ, 0xc0, !PT ;  /* 0x8000000009097812 */ /* 0x000fe2000782c0ff */
[----:B------:R-:W-:Y:S02]  /*0e20*/  IMAD.X R5, RZ, RZ, R5, P2 ;  /* 0x000000ffff057224 */ /* 0x000fe400010e0605 */
[----:B------:R-:W-:Y:S01]  /*0e30*/  IMAD.IADD R0, R11, 0x1, -R0 ;  /* 0x000000010b007824 */ /* 0x000fe200078e0a00 */
[----:B------:R-:W-:-:S02]  /*0e40*/  @!P0 LOP3.LUT R9, R9, 0x80000000, RZ, 0x3c, !PT ;  /* 0x8000000009098812 */ /* 0x000fc400078e3cff */
[----:B------:R-:W-:Y:S01]  /*0e50*/  SHF.R.U64 R4, R4, 0xa, R5 ;  /* 0x0000000a04047819 */ /* 0x000fe20000001205 */
[----:B------:R-:W-:-:S03]  /*0e60*/  IMAD.SHL.U32 R0, R0, 0x100000, RZ ;  /* 0x0010000000007824 */ /* 0x000fc600078e00ff */
[----:B------:R-:W-:-:S03]  /*0e70*/  IADD3 R4, P2, PT, R4, 0x1, RZ ;  /* 0x0000000104047810 */ /* 0x000fc60007f5e0ff */
[----:B------:R-:W-:Y:S01]  /*0e80*/  @P1 IMAD.MOV R3, RZ, RZ, -R3 ;  /* 0x000000ffff031224 */ /* 0x000fe200078e0a03 */
[----:B------:R-:W-:-:S04]  /*0e90*/  LEA.HI.X R5, R5, RZ, RZ, 0x16, P2 ;  /* 0x000000ff05057211 */ /* 0x000fc800010fb4ff */
[--C-:B------:R-:W-:Y:S02]  /*0ea0*/  SHF.R.U64 R4, R4, 0x1, R5.reuse ;  /* 0x0000000104047819 */ /* 0x100fe40000001205 */
[----:B------:R-:W-:Y:S02]  /*0eb0*/  SHF.R.U32.HI R5, RZ, 0x1, R5 ;  /* 0x00000001ff057819 */ /* 0x000fe40000011605 */
[----:B------:R-:W-:-:S04]  /*0ec0*/  IADD3 R11, P2, P3, RZ, RZ, R4 ;  /* 0x000000ffff0b7210 */ /* 0x000fc80007b5e004 */
[----:B------:R-:W-:-:S04]  /*0ed0*/  IADD3.X R0, PT, PT, R0, 0x3fe00000, R5, P2, P3 ;  /* 0x3fe0000000007810 */ /* 0x000fc800017e6405 */
[----:B------:R-:W-:-:S07]  /*0ee0*/  LOP3.LUT R16, R0, R9, RZ, 0xfc, !PT ;  /* 0x0000000900107212 */ /* 0x000fce00078efcff */
.L_x_8:
[----:B------:R-:W-:Y:S02]  /*0ef0*/  IMAD.MOV.U32 R2, RZ, RZ, R11 ;  /* 0x000000ffff027224 */ /* 0x000fe400078e000b */
[----:B------:R-:W-:Y:S02]  /*0f00*/  IMAD.MOV.U32 R11, RZ, RZ, 0x0 ;  /* 0x00000000ff0b7424 */ /* 0x000fe400078e00ff */
[----:B------:R-:W-:Y:S02]  /*0f10*/  IMAD.MOV.U32 R0, RZ, RZ, R3 ;  /* 0x000000ffff007224 */ /* 0x000fe400078e0003 */
[----:B------:R-:W-:Y:S01]  /*0f20*/  IMAD.MOV.U32 R3, RZ, RZ, R16 ;  /* 0x000000ffff037224 */ /* 0x000fe200078e0010 */
[----:B------:R-:W-:Y:S06]  /*0f30*/  RET.REL.NODEC R10 `(_Z17initialize_kernelPdid) ;  /* 0xfffffff00a307950 */ /* 0x000fec0003c3ffff */
.L_x_15:
        /* <DEDUP_REMOVED lines=12> */
.L_x_16:


//--------------------- .nv.global.init           --------------------------
	.section	.nv.global.init,"aw",@progbits
	.align	16
.nv.global.init:
	.type		__cudart_sin_cos_coeffs,@object
	.size		__cudart_sin_cos_coeffs,(__cudart_i2opi_d - __cudart_sin_cos_coeffs)
__cudart_sin_cos_coeffs:
        /*0000*/ 	.byte	0x46, 0xd2, 0xb0, 0x2c, 0xf1, 0xe5, 0x5a, 0xbe, 0x92, 0xe3, 0xac, 0x69, 0xe3, 0x1d, 0xc7, 0x3e
        /*0010*/ 	.byte	0xa1, 0x62, 0xdb, 0x19, 0xa0, 0x01, 0x2a, 0xbf, 0x18, 0x08, 0x11, 0x11, 0x11, 0x11, 0x81, 0x3f
        /*0020*/ 	.byte	0x54, 0x55, 0x55, 0x55, 0x55, 0x55, 0xc5, 0xbf, 0x00, 0x00, 0x00, 0x00, 0x00, 0x00, 0x00, 0x00
        /*0030*/ 	.byte	0x00, 0x00, 0x00, 0x00, 0x00, 0x00, 0x00, 0x00, 0x64, 0x81, 0xfd, 0x20, 0x83, 0xff, 0xa8, 0xbd
        /*0040*/ 	.byte	0x28, 0x85, 0xef, 0xc1, 0xa7, 0xee, 0x21, 0x3e, 0xd9, 0xe6, 0x06, 0x8e, 0x4f, 0x7e, 0x92, 0xbe
        /*0050*/ 	.byte	0xe9, 0xbc, 0xdd, 0x19, 0xa0, 0x01, 0xfa, 0x3e, 0x47, 0x5d, 0xc1, 0x16, 0x6c, 0xc1, 0x56, 0xbf
        /*0060*/ 	.byte	0x51, 0x55, 0x55, 0x55, 0x55, 0x55, 0xa5, 0x3f, 0x00, 0x00, 0x00, 0x00, 0x00, 0x00, 0xe0, 0xbf
        /*0070*/ 	.byte	0x00, 0x00, 0x00, 0x00, 0x00, 0x00, 0xf0, 0x3f, 0x00, 0x00, 0x00, 0x00, 0x00, 0x00, 0x00, 0x00
	.type		__cudart_i2opi_d,@object
	.size		__cudart_i2opi_d,(.L_0 - __cudart_i2opi_d)
__cudart_i2opi_d:
        /* <DEDUP_REMOVED lines=9> */
.L_0:


//--------------------- .nv.shared.reserved.0     --------------------------
	.section	.nv.shared.reserved.0,"aw",@nobits
	.weak		__nv_reservedSMEM_offset_0_alias
	.size		__nv_reservedSMEM_offset_0_alias, 0, 64
	.other		__nv_reservedSMEM_offset_0_alias,@"STO_CUDA_RESERVED_SHARED STV_DEFAULT"
__nv_reservedSMEM_offset_0_alias:
	.zero		0
	.zero		64


//--------------------- .nv.constant0._Z16heat_step_kernelPdS_id --------------------------
	.section	.nv.constant0._Z16heat_step_kernelPdS_id,"a",@progbits
	.sectionflags	@""
	.align	4
.nv.constant0._Z16heat_step_kernelPdS_id:
	.zero		928


//--------------------- .nv.constant0._Z17initialize_kernelPdid --------------------------
	.section	.nv.constant0._Z17initialize_kernelPdid,"a",@progbits
	.sectionflags	@""
	.align	4
.nv.constant0._Z17initialize_kernelPdid:
	.zero		920


//--------------------- SYMBOLS --------------------------

	.type		.nv.reservedSmem.offset0,@object
	.size		.nv.reservedSmem.offset0,0x4
